	.headerflags	@"EF_CUDA_TEXMODE_UNIFIED EF_CUDA_64BIT_ADDRESS EF_CUDA_ACCELERATORS EF_CUDA_SM90 EF_CUDA_VIRTUAL_SM(EF_CUDA_SM90)"
	.elftype	@"ET_EXEC"


//--------------------- .nv.info                  --------------------------
	.section	.nv.info,"",@"SHT_CUDA_INFO"
	.align	4


	//----- nvinfo : EIATTR_REGCOUNT
	.align		4
        /*0000*/ 	.byte	0x04, 0x2f
        /*0002*/ 	.short	(.L_3 - .L_2)
	.align		4
.L_2:
        /*0004*/ 	.word	index@(triton_poi_fused__native_batch_norm_legit_no_training_relu_33)
        /*0008*/ 	.word	0x00000010


	//----- nvinfo : EIATTR_MIN_STACK_SIZE
	.align		4
.L_3:
        /*000c*/ 	.byte	0x04, 0x12
        /*000e*/ 	.short	(.L_5 - .L_4)
	.align		4
.L_4:
        /*0010*/ 	.word	index@(triton_poi_fused__native_batch_norm_legit_no_training_relu_33)
        /*0014*/ 	.word	0x00000000


	//----- nvinfo : EIATTR_FRAME_SIZE
	.align		4
.L_5:
        /*0018*/ 	.byte	0x04, 0x11
        /*001a*/ 	.short	(.L_7 - .L_6)
	.align		4
.L_6:
        /*001c*/ 	.word	index@(triton_poi_fused__native_batch_norm_legit_no_training_relu_33)
        /*0020*/ 	.word	0x00000000


	//----- nvinfo : EIATTR_MIN_STACK_SIZE
	.align		4
.L_7:
        /*0024*/ 	.byte	0x04, 0x12
        /*0026*/ 	.short	(.L_9 - .L_8)
	.align		4
.L_8:
        /*0028*/ 	.word	index@(triton_poi_fused__native_batch_norm_legit_no_training_relu_33)
        /*002c*/ 	.word	0x00000000
.L_9:


//--------------------- .nv.info.triton_poi_fused__native_batch_norm_legit_no_training_relu_33 --------------------------
	.section	.nv.info.triton_poi_fused__native_batch_norm_legit_no_training_relu_33,"",@"SHT_CUDA_INFO"
	.sectionflags	@""
	.align	4


	//----- nvinfo : EIATTR_CUDA_API_VERSION
	.align		4
        /*0000*/ 	.byte	0x04, 0x37
        /*0002*/ 	.short	(.L_11 - .L_10)
.L_10:
        /*0004*/ 	.word	0x0000007c


	//----- nvinfo : EIATTR_KPARAM_INFO
	.align		4
.L_11:
        /*0008*/ 	.byte	0x04, 0x17
        /*000a*/ 	.short	(.L_13 - .L_12)
.L_12:
        /*000c*/ 	.word	0x00000000
        /*0010*/ 	.short	0x0006
        /*0012*/ 	.short	0x0030
        /*0014*/ 	.byte	0x00, 0xf0, 0x11, 0x00


	//----- nvinfo : EIATTR_KPARAM_INFO
	.align		4
.L_13:
        /*0018*/ 	.byte	0x04, 0x17
        /*001a*/ 	.short	(.L_15 - .L_14)
.L_14:
        /*001c*/ 	.word	0x00000000
        /*0020*/ 	.short	0x0005
        /*0022*/ 	.short	0x0028
        /*0024*/ 	.byte	0x00, 0xf4, 0x21, 0x00


	//----- nvinfo : EIATTR_KPARAM_INFO
	.align		4
.L_15:
        /*0028*/ 	.byte	0x04, 0x17
        /*002a*/ 	.short	(.L_17 - .L_16)
.L_16:
        /*002c*/ 	.word	0x00000000
        /*0030*/ 	.short	0x0004
        /*0032*/ 	.short	0x0020
        /*0034*/ 	.byte	0x00, 0xf4, 0x21, 0x00


	//----- nvinfo : EIATTR_KPARAM_INFO
	.align		4
.L_17:
        /*0038*/ 	.byte	0x04, 0x17
        /*003a*/ 	.short	(.L_19 - .L_18)
.L_18:
        /*003c*/ 	.word	0x00000000
        /*0040*/ 	.short	0x0003
        /*0042*/ 	.short	0x0018
        /*0044*/ 	.byte	0x00, 0xf4, 0x21, 0x00


	//----- nvinfo : EIATTR_KPARAM_INFO
	.align		4
.L_19:
        /*0048*/ 	.byte	0x04, 0x17
        /*004a*/ 	.short	(.L_21 - .L_20)
.L_20:
        /*004c*/ 	.word	0x00000000
        /*0050*/ 	.short	0x0002
        /*0052*/ 	.short	0x0010
        /*0054*/ 	.byte	0x00, 0xf4, 0x21, 0x00


	//----- nvinfo : EIATTR_KPARAM_INFO
	.align		4
.L_21:
        /*0058*/ 	.byte	0x04, 0x17
        /*005a*/ 	.short	(.L_23 - .L_22)
.L_22:
        /*005c*/ 	.word	0x00000000
        /*0060*/ 	.short	0x0001
        /*0062*/ 	.short	0x0008
        /*0064*/ 	.byte	0x00, 0xf4, 0x21, 0x00


	//----- nvinfo : EIATTR_KPARAM_INFO
	.align		4
.L_23:
        /*0068*/ 	.byte	0x04, 0x17
        /*006a*/ 	.short	(.L_25 - .L_24)
.L_24:
        /*006c*/ 	.word	0x00000000
        /*0070*/ 	.short	0x0000
        /*0072*/ 	.short	0x0000
        /*0074*/ 	.byte	0x00, 0xf4, 0x21, 0x00


	//----- nvinfo : EIATTR_SPARSE_MMA_MASK
	.align		4
.L_25:
        /*0078*/ 	.byte	0x03, 0x50
        /*007a*/ 	.short	0x0000


	//----- nvinfo : EIATTR_MAXREG_COUNT
	.align		4
        /*007c*/ 	.byte	0x03, 0x1b
        /*007e*/ 	.short	0x00ff


	//----- nvinfo : EIATTR_EXIT_INSTR_OFFSETS
	.align		4
        /*0080*/ 	.byte	0x04, 0x1c
        /*0082*/ 	.short	(.L_27 - .L_26)


	//   ....[0]....
.L_26:
        /*0084*/ 	.word	0x000002d0


	//----- nvinfo : EIATTR_REQNTID
	.align		4
.L_27:
        /*0088*/ 	.byte	0x04, 0x10
        /*008a*/ 	.short	(.L_29 - .L_28)
.L_28:
        /*008c*/ 	.word	0x00000080
        /*0090*/ 	.word	0x00000001
        /*0094*/ 	.word	0x00000001


	//----- nvinfo : EIATTR_CBANK_PARAM_SIZE
	.align		4
.L_29:
        /*0098*/ 	.byte	0x03, 0x19
        /*009a*/ 	.short	0x0034


	//----- nvinfo : EIATTR_PARAM_CBANK
	.align		4
        /*009c*/ 	.byte	0x04, 0x0a
        /*009e*/ 	.short	(.L_31 - .L_30)
	.align		4
.L_30:
        /*00a0*/ 	.word	index@(.nv.constant0.triton_poi_fused__native_batch_norm_legit_no_training_relu_33)
        /*00a4*/ 	.short	0x0210
        /*00a6*/ 	.short	0x0034


	//----- nvinfo : EIATTR_SW_WAR
	.align		4
.L_31:
        /*00a8*/ 	.byte	0x04, 0x36
        /*00aa*/ 	.short	(.L_33 - .L_32)
.L_32:
        /*00ac*/ 	.word	0x00000008
.L_33:


//--------------------- .nv.callgraph             --------------------------
	.section	.nv.callgraph,"",@"SHT_CUDA_CALLGRAPH"
	.align	4
	.sectionentsize	8
	.align		4
        /*0000*/ 	.word	0x00000000
	.align		4
        /*0004*/ 	.word	0xffffffff
	.align		4
        /*0008*/ 	.word	0x00000000
	.align		4
        /*000c*/ 	.word	0xfffffffe
	.align		4
        /*0010*/ 	.word	0x00000000
	.align		4
        /*0014*/ 	.word	0xfffffffd
	.align		4
        /*0018*/ 	.word	0x00000000
	.align		4
        /*001c*/ 	.word	0xfffffffc


//--------------------- .nv.constant4             --------------------------
	.section	.nv.constant4,"a",@progbits
	.align	8
	.align		8
.nv.constant4:
        /*0000*/ 	.dword	_$_str
	.align		8
        /*0008*/ 	.dword	_$_str_$_2


//--------------------- .text.triton_poi_fused__native_batch_norm_legit_no_training_relu_33 --------------------------
	.section	.text.triton_poi_fused__native_batch_norm_legit_no_training_relu_33,"ax",@progbits
	.align	128
        .global         triton_poi_fused__native_batch_norm_legit_no_training_relu_33
        .type           triton_poi_fused__native_batch_norm_legit_no_training_relu_33,@function
        .size           triton_poi_fused__native_batch_norm_legit_no_training_relu_33,(.L_x_1 - triton_poi_fused__native_batch_norm_legit_no_training_relu_33)
        .other          triton_poi_fused__native_batch_norm_legit_no_training_relu_33,@"STO_CUDA_ENTRY STV_DEFAULT"
triton_poi_fused__native_batch_norm_legit_no_training_relu_33:
.text.triton_poi_fused__native_batch_norm_legit_no_training_relu_33:
[----:B------:R-:W-:Y:S01]  /*0000*/  LDC R1, c[0x0][0x28] ;  /* 0x00000a00ff017b82 */ /* 0x000fe20000000800 */
[----:B------:R-:W1:Y:S07]  /*0010*/  S2R R0, SR_TID.X ;  /* 0x0000000000007919 */ /* 0x000e6e0000002100 */
[----:B------:R-:W2:Y:S01]  /*0020*/  LDC.64 R6, c[0x0][0x220] ;  /* 0x00008800ff067b82 */ /* 0x000ea20000000a00 */
[----:B------:R-:W-:Y:S01]  /*0030*/  ULDC.64 UR4, c[0x0][0x208] ;  /* 0x0000820000047ab9 */ /* 0x000fe20000000a00 */
[----:B------:R-:W3:Y:S06]  /*0040*/  S2R R3, SR_CTAID.X ;  /* 0x0000000000037919 */ /* 0x000eec0000002500 */
[----:B------:R-:W4:Y:S08]  /*0050*/  LDC.64 R4, c[0x0][0x218] ;  /* 0x00008600ff047b82 */ /* 0x000f300000000a00 */
[----:B------:R-:W5:Y:S08]  /*0060*/  LDC.64 R8, c[0x0][0x228] ;  /* 0x00008a00ff087b82 */ /* 0x000f700000000a00 */
[----:B------:R-:W5:Y:S01]  /*0070*/  LDC.64 R10, c[0x0][0x230] ;  /* 0x00008c00ff0a7b82 */ /* 0x000f620000000a00 */
[----:B-1----:R-:W-:-:S02]  /*0080*/  LOP3.LUT R0, R0, 0x7f, RZ, 0xc0, !PT ;  /* 0x0000007f00007812 */ /* 0x002fc400078ec0ff */
[----:B---3--:R-:W-:Y:S02]  /*0090*/  SHF.R.S32.HI R2, RZ, 0x18, R3 ;  /* 0x00000018ff027819 */ /* 0x008fe40000011403 */
[----:B------:R-:W-:Y:S02]  /*00a0*/  LEA R0, R3, R0, 0x7 ;  /* 0x0000000003007211 */ /* 0x000fe400078e38ff */
[----:B------:R-:W-:-:S04]  /*00b0*/  SGXT R3, R2, 0x1 ;  /* 0x000000010203781a */ /* 0x000fc80000000200 */
[----:B------:R-:W-:-:S04]  /*00c0*/  LEA.HI R3, R3, R0, RZ, 0x5 ;  /* 0x0000000003037211 */ /* 0x000fc800078f28ff */
[----:B------:R-:W-:-:S04]  /*00d0*/  LOP3.LUT R3, R3, 0xffffffe0, RZ, 0xc0, !PT ;  /* 0xffffffe003037812 */ /* 0x000fc800078ec0ff */
[----:B------:R-:W-:Y:S02]  /*00e0*/  IADD3 R13, R0, -R3, RZ ;  /* 0x80000003000d7210 */ /* 0x000fe40007ffe0ff */
[----:B------:R-:W1:Y:S03]  /*00f0*/  LDC.64 R2, c[0x0][0x210] ;  /* 0x00008400ff027b82 */ /* 0x000e660000000a00 */
[----:B--2---:R-:W-:-:S06]  /*0100*/  IMAD.WIDE R6, R13, 0x4, R6 ;  /* 0x000000040d067825 */ /* 0x004fcc00078e0206 */
[----:B------:R-:W2:Y:S01]  /*0110*/  LDG.E.EL R6, desc[UR4][R6.64] ;  /* 0x0000000406067981 */ /* 0x000ea2000c2e1900 */
[----:B----4-:R-:W-:-:S04]  /*0120*/  IMAD.WIDE R4, R13, 0x4, R4 ;  /* 0x000000040d047825 */ /* 0x010fc800078e0204 */
[C---:B-----5:R-:W-:Y:S02]  /*0130*/  IMAD.WIDE R8, R13.reuse, 0x4, R8 ;  /* 0x000000040d087825 */ /* 0x060fe400078e0208 */
[----:B------:R3:W4:Y:S02]  /*0140*/  LDG.E.EL R5, desc[UR4][R4.64] ;  /* 0x0000000404057981 */ /* 0x000724000c2e1900 */
[----:B0-----:R-:W-:Y:S02]  /*0150*/  IMAD.WIDE R10, R13, 0x4, R10 ;  /* 0x000000040d0a7825 */ /* 0x001fe400078e020a */
[----:B------:R-:W5:Y:S02]  /*0160*/  LDG.E.EL R8, desc[UR4][R8.64] ;  /* 0x0000000408087981 */ /* 0x000f64000c2e1900 */
[C---:B-1----:R-:W-:Y:S02]  /*0170*/  IMAD.WIDE R2, R0.reuse, 0x4, R2 ;  /* 0x0000000400027825 */ /* 0x042fe400078e0202 */
[----:B------:R-:W5:Y:S04]  /*0180*/  LDG.E.EL R11, desc[UR4][R10.64] ;  /* 0x000000040a0b7981 */ /* 0x000f68000c2e1900 */
[----:B------:R0:W4:Y:S01]  /*0190*/  LDG.E R12, desc[UR4][R2.64] ;  /* 0x00000004020c7981 */ /* 0x000122000c1e1900 */
[----:B---3--:R-:W-:Y:S01]  /*01a0*/  HFMA2.MMA R4, -RZ, RZ, 1.625, 0 ;  /* 0x3e800000ff047435 */ /* 0x008fe200000001ff */
[----:B0-----:R-:W0:Y:S02]  /*01b0*/  LDC.64 R2, c[0x0][0x238] ;  /* 0x00008e00ff027b82 */ /* 0x001e240000000a00 */
[----:B0-----:R-:W-:-:S04]  /*01c0*/  IMAD.WIDE R2, R0, 0x4, R2 ;  /* 0x0000000400027825 */ /* 0x001fc800078e0202 */
[----:B--2---:R-:W-:-:S04]  /*01d0*/  FADD R6, R6, 9.9999997473787516356e-06 ;  /* 0x3727c5ac06067421 */ /* 0x004fc80000000000 */
[----:B------:R-:W0:Y:S02]  /*01e0*/  MUFU.SQRT R7, R6 ;  /* 0x0000000600077308 */ /* 0x000e240000002000 */
[C---:B0-----:R-:W-:Y:S02]  /*01f0*/  FSETP.GT.AND P0, PT, R7.reuse, 8.50705917302346158658e+37, PT ;  /* 0x7e8000000700780b */ /* 0x041fe40003f04000 */
[----:B------:R-:W-:-:S11]  /*0200*/  FSETP.GEU.AND P1, PT, R7, 1.175494350822287508e-38, PT ;  /* 0x008000000700780b */ /* 0x000fd60003f2e000 */
[----:B------:R-:W-:-:S04]  /*0210*/  @P0 FMUL R7, R7, 0.25 ;  /* 0x3e80000007070820 */ /* 0x000fc80000400000 */
[----:B------:R-:W-:-:S06]  /*0220*/  @!P1 FMUL R7, R7, 16777216 ;  /* 0x4b80000007079820 */ /* 0x000fcc0000400000 */
[----:B------:R-:W0:Y:S01]  /*0230*/  MUFU.RCP R7, R7 ;  /* 0x0000000700077308 */ /* 0x000e220000001000 */
[----:B------:R-:W-:Y:S01]  /*0240*/  FSEL R4, R4, 1, P0 ;  /* 0x3f80000004047808 */ /* 0x000fe20000000000 */
[----:B----4-:R-:W-:-:S04]  /*0250*/  FADD R5, R12, -R5 ;  /* 0x800000050c057221 */ /* 0x010fc80000000000 */
[----:B------:R-:W-:-:S04]  /*0260*/  @!P1 FMUL R4, R4, 16777216 ;  /* 0x4b80000004049820 */ /* 0x000fc80000400000 */
[----:B0-----:R-:W-:-:S04]  /*0270*/  FMUL R4, R7, R4 ;  /* 0x0000000407047220 */ /* 0x001fc80000400000 */
[----:B------:R-:W-:-:S04]  /*0280*/  FMUL R4, R5, R4 ;  /* 0x0000000405047220 */ /* 0x000fc80000400000 */
[----:B-----5:R-:W-:-:S05]  /*0290*/  FFMA R4, R8, R4, R11 ;  /* 0x0000000408047223 */ /* 0x020fca000000000b */
[----:B------:R-:W-:-:S04]  /*02a0*/  FSETP.GEU.AND P0, PT, R4, RZ, PT ;  /* 0x000000ff0400720b */ /* 0x000fc80003f0e000 */
[----:B------:R-:W-:-:S05]  /*02b0*/  FSEL R5, R4, RZ, P0 ;  /* 0x000000ff04057208 */ /* 0x000fca0000000000 */
[----:B------:R-:W-:Y:S01]  /*02c0*/  STG.E desc[UR4][R2.64], R5 ;  /* 0x0000000502007986 */ /* 0x000fe2000c101904 */
[----:B------:R-:W-:Y:S05]  /*02d0*/  EXIT ;  /* 0x000000000000794d */ /* 0x000fea0003800000 */
.L_x_0:
[----:B------:R-:W-:-:S00]  /*02e0*/  BRA `(.L_x_0) ;  /* 0xfffffffc00fc7947 */ /* 0x000fc0000383ffff */
[----:B------:R-:W-:-:S00]  /*02f0*/  NOP ;  /* 0x0000000000007918 */ /* 0x000fc00000000000 */
        /* <DEDUP_REMOVED lines=8> */
.L_x_1:


//--------------------- .nv.global.init           --------------------------
	.section	.nv.global.init,"aw",@progbits
.nv.global.init:
	.type		_$_str,@object
	.size		_$_str,(_$_str_$_2 - _$_str)
_$_str:
        /*0000*/ 	.byte	0x5f, 0x5f, 0x43, 0x55, 0x44, 0x41, 0x5f, 0x46, 0x54, 0x5a, 0x00
	.type		_$_str_$_2,@object
	.size		_$_str_$_2,(.L_1 - _$_str_$_2)
_$_str_$_2:
        /*000b*/ 	.byte	0x5f, 0x5f, 0x43, 0x55, 0x44, 0x41, 0x5f, 0x50, 0x52, 0x45, 0x43, 0x5f, 0x53, 0x51, 0x52, 0x54
        /*001b*/ 	.byte	0x00
.L_1:


//--------------------- .nv.constant0.triton_poi_fused__native_batch_norm_legit_no_training_relu_33 --------------------------
	.section	.nv.constant0.triton_poi_fused__native_batch_norm_legit_no_training_relu_33,"a",@progbits
	.sectionflags	@""
	.align	4
.nv.constant0.triton_poi_fused__native_batch_norm_legit_no_training_relu_33:
	.zero		580
